	.headerflags	@"EF_CUDA_TEXMODE_UNIFIED EF_CUDA_64BIT_ADDRESS EF_CUDA_ACCELERATORS EF_CUDA_SM90 EF_CUDA_VIRTUAL_SM(EF_CUDA_SM90)"
	.elftype	@"ET_EXEC"


//--------------------- .nv.info                  --------------------------
	.section	.nv.info,"",@"SHT_CUDA_INFO"
	.align	4


	//----- nvinfo : EIATTR_REGCOUNT
	.align		4
        /*0000*/ 	.byte	0x04, 0x2f
        /*0002*/ 	.short	(.L_3 - .L_2)
	.align		4
.L_2:
        /*0004*/ 	.word	index@(triton_poi_fused__native_batch_norm_legit_no_training_add_relu_15)
        /*0008*/ 	.word	0x00000020


	//----- nvinfo : EIATTR_MIN_STACK_SIZE
	.align		4
.L_3:
        /*000c*/ 	.byte	0x04, 0x12
        /*000e*/ 	.short	(.L_5 - .L_4)
	.align		4
.L_4:
        /*0010*/ 	.word	index@(triton_poi_fused__native_batch_norm_legit_no_training_add_relu_15)
        /*0014*/ 	.word	0x00000000


	//----- nvinfo : EIATTR_FRAME_SIZE
	.align		4
.L_5:
        /*0018*/ 	.byte	0x04, 0x11
        /*001a*/ 	.short	(.L_7 - .L_6)
	.align		4
.L_6:
        /*001c*/ 	.word	index@(triton_poi_fused__native_batch_norm_legit_no_training_add_relu_15)
        /*0020*/ 	.word	0x00000000


	//----- nvinfo : EIATTR_MIN_STACK_SIZE
	.align		4
.L_7:
        /*0024*/ 	.byte	0x04, 0x12
        /*0026*/ 	.short	(.L_9 - .L_8)
	.align		4
.L_8:
        /*0028*/ 	.word	index@(triton_poi_fused__native_batch_norm_legit_no_training_add_relu_15)
        /*002c*/ 	.word	0x00000000
.L_9:


//--------------------- .nv.info.triton_poi_fused__native_batch_norm_legit_no_training_add_relu_15 --------------------------
	.section	.nv.info.triton_poi_fused__native_batch_norm_legit_no_training_add_relu_15,"",@"SHT_CUDA_INFO"
	.sectionflags	@""
	.align	4


	//----- nvinfo : EIATTR_CUDA_API_VERSION
	.align		4
        /*0000*/ 	.byte	0x04, 0x37
        /*0002*/ 	.short	(.L_11 - .L_10)
.L_10:
        /*0004*/ 	.word	0x0000007c


	//----- nvinfo : EIATTR_KPARAM_INFO
	.align		4
.L_11:
        /*0008*/ 	.byte	0x04, 0x17
        /*000a*/ 	.short	(.L_13 - .L_12)
.L_12:
        /*000c*/ 	.word	0x00000000
        /*0010*/ 	.short	0x000b
        /*0012*/ 	.short	0x0058
        /*0014*/ 	.byte	0x00, 0xf0, 0x11, 0x00


	//----- nvinfo : EIATTR_KPARAM_INFO
	.align		4
.L_13:
        /*0018*/ 	.byte	0x04, 0x17
        /*001a*/ 	.short	(.L_15 - .L_14)
.L_14:
        /*001c*/ 	.word	0x00000000
        /*0020*/ 	.short	0x000a
        /*0022*/ 	.short	0x0050
        /*0024*/ 	.byte	0x00, 0xf4, 0x21, 0x00


	//----- nvinfo : EIATTR_KPARAM_INFO
	.align		4
.L_15:
        /*0028*/ 	.byte	0x04, 0x17
        /*002a*/ 	.short	(.L_17 - .L_16)
.L_16:
        /*002c*/ 	.word	0x00000000
        /*0030*/ 	.short	0x0009
        /*0032*/ 	.short	0x0048
        /*0034*/ 	.byte	0x00, 0xf4, 0x21, 0x00


	//----- nvinfo : EIATTR_KPARAM_INFO
	.align		4
.L_17:
        /*0038*/ 	.byte	0x04, 0x17
        /*003a*/ 	.short	(.L_19 - .L_18)
.L_18:
        /*003c*/ 	.word	0x00000000
        /*0040*/ 	.short	0x0008
        /*0042*/ 	.short	0x0040
        /*0044*/ 	.byte	0x00, 0xf4, 0x21, 0x00


	//----- nvinfo : EIATTR_KPARAM_INFO
	.align		4
.L_19:
        /*0048*/ 	.byte	0x04, 0x17
        /*004a*/ 	.short	(.L_21 - .L_20)
.L_20:
        /*004c*/ 	.word	0x00000000
        /*0050*/ 	.short	0x0007
        /*0052*/ 	.short	0x0038
        /*0054*/ 	.byte	0x00, 0xf4, 0x21, 0x00


	//----- nvinfo : EIATTR_KPARAM_INFO
	.align		4
.L_21:
        /*0058*/ 	.byte	0x04, 0x17
        /*005a*/ 	.short	(.L_23 - .L_22)
.L_22:
        /*005c*/ 	.word	0x00000000
        /*0060*/ 	.short	0x0006
        /*0062*/ 	.short	0x0030
        /*0064*/ 	.byte	0x00, 0xf4, 0x21, 0x00


	//----- nvinfo : EIATTR_KPARAM_INFO
	.align		4
.L_23:
        /*0068*/ 	.byte	0x04, 0x17
        /*006a*/ 	.short	(.L_25 - .L_24)
.L_24:
        /*006c*/ 	.word	0x00000000
        /*0070*/ 	.short	0x0005
        /*0072*/ 	.short	0x0028
        /*0074*/ 	.byte	0x00, 0xf4, 0x21, 0x00


	//----- nvinfo : EIATTR_KPARAM_INFO
	.align		4
.L_25:
        /*0078*/ 	.byte	0x04, 0x17
        /*007a*/ 	.short	(.L_27 - .L_26)
.L_26:
        /*007c*/ 	.word	0x00000000
        /*0080*/ 	.short	0x0004
        /*0082*/ 	.short	0x0020
        /*0084*/ 	.byte	0x00, 0xf4, 0x21, 0x00


	//----- nvinfo : EIATTR_KPARAM_INFO
	.align		4
.L_27:
        /*0088*/ 	.byte	0x04, 0x17
        /*008a*/ 	.short	(.L_29 - .L_28)
.L_28:
        /*008c*/ 	.word	0x00000000
        /*0090*/ 	.short	0x0003
        /*0092*/ 	.short	0x0018
        /*0094*/ 	.byte	0x00, 0xf4, 0x21, 0x00


	//----- nvinfo : EIATTR_KPARAM_INFO
	.align		4
.L_29:
        /*0098*/ 	.byte	0x04, 0x17
        /*009a*/ 	.short	(.L_31 - .L_30)
.L_30:
        /*009c*/ 	.word	0x00000000
        /*00a0*/ 	.short	0x0002
        /*00a2*/ 	.short	0x0010
        /*00a4*/ 	.byte	0x00, 0xf4, 0x21, 0x00


	//----- nvinfo : EIATTR_KPARAM_INFO
	.align		4
.L_31:
        /*00a8*/ 	.byte	0x04, 0x17
        /*00aa*/ 	.short	(.L_33 - .L_32)
.L_32:
        /*00ac*/ 	.word	0x00000000
        /*00b0*/ 	.short	0x0001
        /*00b2*/ 	.short	0x0008
        /*00b4*/ 	.byte	0x00, 0xf4, 0x21, 0x00


	//----- nvinfo : EIATTR_KPARAM_INFO
	.align		4
.L_33:
        /*00b8*/ 	.byte	0x04, 0x17
        /*00ba*/ 	.short	(.L_35 - .L_34)
.L_34:
        /*00bc*/ 	.word	0x00000000
        /*00c0*/ 	.short	0x0000
        /*00c2*/ 	.short	0x0000
        /*00c4*/ 	.byte	0x00, 0xf4, 0x21, 0x00


	//----- nvinfo : EIATTR_SPARSE_MMA_MASK
	.align		4
.L_35:
        /*00c8*/ 	.byte	0x03, 0x50
        /*00ca*/ 	.short	0x0000


	//----- nvinfo : EIATTR_MAXREG_COUNT
	.align		4
        /*00cc*/ 	.byte	0x03, 0x1b
        /*00ce*/ 	.short	0x00ff


	//----- nvinfo : EIATTR_EXIT_INSTR_OFFSETS
	.align		4
        /*00d0*/ 	.byte	0x04, 0x1c
        /*00d2*/ 	.short	(.L_37 - .L_36)


	//   ....[0]....
.L_36:
        /*00d4*/ 	.word	0x00000680


	//----- nvinfo : EIATTR_REQNTID
	.align		4
.L_37:
        /*00d8*/ 	.byte	0x04, 0x10
        /*00da*/ 	.short	(.L_39 - .L_38)
.L_38:
        /*00dc*/ 	.word	0x00000080
        /*00e0*/ 	.word	0x00000001
        /*00e4*/ 	.word	0x00000001


	//----- nvinfo : EIATTR_CBANK_PARAM_SIZE
	.align		4
.L_39:
        /*00e8*/ 	.byte	0x03, 0x19
        /*00ea*/ 	.short	0x005c


	//----- nvinfo : EIATTR_PARAM_CBANK
	.align		4
        /*00ec*/ 	.byte	0x04, 0x0a
        /*00ee*/ 	.short	(.L_41 - .L_40)
	.align		4
.L_40:
        /*00f0*/ 	.word	index@(.nv.constant0.triton_poi_fused__native_batch_norm_legit_no_training_add_relu_15)
        /*00f4*/ 	.short	0x0210
        /*00f6*/ 	.short	0x005c


	//----- nvinfo : EIATTR_SW_WAR
	.align		4
.L_41:
        /*00f8*/ 	.byte	0x04, 0x36
        /*00fa*/ 	.short	(.L_43 - .L_42)
.L_42:
        /*00fc*/ 	.word	0x00000008
.L_43:


//--------------------- .nv.callgraph             --------------------------
	.section	.nv.callgraph,"",@"SHT_CUDA_CALLGRAPH"
	.align	4
	.sectionentsize	8
	.align		4
        /*0000*/ 	.word	0x00000000
	.align		4
        /*0004*/ 	.word	0xffffffff
	.align		4
        /*0008*/ 	.word	0x00000000
	.align		4
        /*000c*/ 	.word	0xfffffffe
	.align		4
        /*0010*/ 	.word	0x00000000
	.align		4
        /*0014*/ 	.word	0xfffffffd
	.align		4
        /*0018*/ 	.word	0x00000000
	.align		4
        /*001c*/ 	.word	0xfffffffc


//--------------------- .nv.constant4             --------------------------
	.section	.nv.constant4,"a",@progbits
	.align	8
	.align		8
.nv.constant4:
        /*0000*/ 	.dword	_$_str
	.align		8
        /*0008*/ 	.dword	_$_str_$_2


//--------------------- .text.triton_poi_fused__native_batch_norm_legit_no_training_add_relu_15 --------------------------
	.section	.text.triton_poi_fused__native_batch_norm_legit_no_training_add_relu_15,"ax",@progbits
	.align	128
        .global         triton_poi_fused__native_batch_norm_legit_no_training_add_relu_15
        .type           triton_poi_fused__native_batch_norm_legit_no_training_add_relu_15,@function
        .size           triton_poi_fused__native_batch_norm_legit_no_training_add_relu_15,(.L_x_1 - triton_poi_fused__native_batch_norm_legit_no_training_add_relu_15)
        .other          triton_poi_fused__native_batch_norm_legit_no_training_add_relu_15,@"STO_CUDA_ENTRY STV_DEFAULT"
triton_poi_fused__native_batch_norm_legit_no_training_add_relu_15:
.text.triton_poi_fused__native_batch_norm_legit_no_training_add_relu_15:
[----:B------:R-:W-:Y:S01]  /*0000*/  LDC R1, c[0x0][0x28] ;  /* 0x00000a00ff017b82 */ /* 0x000fe20000000800 */
[----:B------:R-:W1:Y:S07]  /*0010*/  S2R R0, SR_TID.X ;  /* 0x0000000000007919 */ /* 0x000e6e0000002100 */
[----:B------:R-:W2:Y:S01]  /*0020*/  LDC.64 R6, c[0x0][0x228] ;  /* 0x00008a00ff067b82 */ /* 0x000ea20000000a00 */
[----:B------:R-:W-:Y:S01]  /*0030*/  ULDC.64 UR4, c[0x0][0x208] ;  /* 0x0000820000047ab9 */ /* 0x000fe20000000a00 */
[----:B------:R-:W3:Y:S06]  /*0040*/  S2R R5, SR_CTAID.X ;  /* 0x0000000000057919 */ /* 0x000eec0000002500 */
[----:B------:R-:W4:Y:S08]  /*0050*/  LDC.64 R12, c[0x0][0x218] ;  /* 0x00008600ff0c7b82 */ /* 0x000f300000000a00 */
[----:B------:R-:W5:Y:S08]  /*0060*/  LDC.64 R14, c[0x0][0x240] ;  /* 0x00009000ff0e7b82 */ /* 0x000f700000000a00 */
[----:B------:R-:W4:Y:S01]  /*0070*/  LDC.64 R16, c[0x0][0x220] ;  /* 0x00008800ff107b82 */ /* 0x000f220000000a00 */
[----:B-1----:R-:W-:-:S07]  /*0080*/  SHF.L.U32 R0, R0, 0x1, RZ ;  /* 0x0000000100007819 */ /* 0x002fce00000006ff */
[----:B------:R-:W1:Y:S01]  /*0090*/  LDC.64 R18, c[0x0][0x248] ;  /* 0x00009200ff127b82 */ /* 0x000e620000000a00 */
[----:B---3--:R-:W-:Y:S02]  /*00a0*/  SHF.R.S32.HI R3, RZ, 0x17, R5 ;  /* 0x00000017ff037819 */ /* 0x008fe40000011405 */
[----:B------:R-:W-:Y:S02]  /*00b0*/  LOP3.LUT R0, R0, 0xfe, RZ, 0xc0, !PT ;  /* 0x000000fe00007812 */ /* 0x000fe400078ec0ff */
[----:B------:R-:W-:-:S03]  /*00c0*/  SGXT R3, R3, 0x1 ;  /* 0x000000010303781a */ /* 0x000fc60000000200 */
[----:B------:R-:W3:Y:S01]  /*00d0*/  LDC.64 R8, c[0x0][0x238] ;  /* 0x00008e00ff087b82 */ /* 0x000ee20000000a00 */
[----:B------:R-:W-:-:S04]  /*00e0*/  LEA R0, R5, R0, 0x8 ;  /* 0x0000000005007211 */ /* 0x000fc800078e40ff */
[----:B------:R-:W-:-:S03]  /*00f0*/  LEA.HI R4, R3, R0, RZ, 0xa ;  /* 0x0000000003047211 */ /* 0x000fc600078f50ff */
[----:B------:R-:W1:Y:S01]  /*0100*/  LDC.64 R2, c[0x0][0x250] ;  /* 0x00009400ff027b82 */ /* 0x000e620000000a00 */
[----:B------:R-:W-:-:S04]  /*0110*/  LOP3.LUT R21, R4, 0xfffffc00, RZ, 0xc0, !PT ;  /* 0xfffffc0004157812 */ /* 0x000fc800078ec0ff */
[----:B------:R-:W-:-:S03]  /*0120*/  IADD3 R21, R0, -R21, RZ ;  /* 0x8000001500157210 */ /* 0x000fc60007ffe0ff */
[----:B------:R-:W3:Y:S02]  /*0130*/  LDC.64 R22, c[0x0][0x230] ;  /* 0x00008c00ff167b82 */ /* 0x000ee40000000a00 */
[----:B--2---:R-:W-:-:S06]  /*0140*/  IMAD.WIDE R6, R21, 0x4, R6 ;  /* 0x0000000415067825 */ /* 0x004fcc00078e0206 */
[----:B------:R-:W2:Y:S01]  /*0150*/  LDG.E.EL.64 R6, desc[UR4][R6.64] ;  /* 0x0000000406067981 */ /* 0x000ea2000c2e1b00 */
[----:B------:R-:W3:Y:S01]  /*0160*/  LDC.64 R10, c[0x0][0x258] ;  /* 0x00009600ff0a7b82 */ /* 0x000ee20000000a00 */
[----:B01----:R-:W-:-:S07]  /*0170*/  IMAD.WIDE R2, R21, 0x4, R2 ;  /* 0x0000000415027825 */ /* 0x003fce00078e0202 */
[----:B------:R-:W0:Y:S01]  /*0180*/  LDC.64 R4, c[0x0][0x260] ;  /* 0x00009800ff047b82 */ /* 0x000e220000000a00 */
[----:B------:R-:W2:Y:S01]  /*0190*/  LDG.E.EL.64 R2, desc[UR4][R2.64] ;  /* 0x0000000402027981 */ /* 0x000ea2000c2e1b00 */
[----:B----4-:R-:W-:-:S04]  /*01a0*/  IMAD.WIDE R12, R0, 0x4, R12 ;  /* 0x00000004000c7825 */ /* 0x010fc800078e020c */
[----:B-----5:R-:W-:Y:S02]  /*01b0*/  IMAD.WIDE R14, R0, 0x4, R14 ;  /* 0x00000004000e7825 */ /* 0x020fe400078e020e */
[----:B------:R-:W4:Y:S02]  /*01c0*/  LDG.E.64 R12, desc[UR4][R12.64] ;  /* 0x000000040c0c7981 */ /* 0x000f24000c1e1b00 */
[C---:B------:R-:W-:Y:S02]  /*01d0*/  IMAD.WIDE R16, R21.reuse, 0x4, R16 ;  /* 0x0000000415107825 */ /* 0x040fe400078e0210 */
[----:B------:R-:W5:Y:S02]  /*01e0*/  LDG.E.64 R14, desc[UR4][R14.64] ;  /* 0x000000040e0e7981 */ /* 0x000f64000c1e1b00 */
[C---:B------:R-:W-:Y:S02]  /*01f0*/  IMAD.WIDE R18, R21.reuse, 0x4, R18 ;  /* 0x0000000415127825 */ /* 0x040fe400078e0212 */
[----:B------:R-:W4:Y:S02]  /*0200*/  LDG.E.EL.64 R16, desc[UR4][R16.64] ;  /* 0x0000000410107981 */ /* 0x000f24000c2e1b00 */
[----:B---3--:R-:W-:-:S02]  /*0210*/  IMAD.WIDE R24, R21, 0x4, R8 ;  /* 0x0000000415187825 */ /* 0x008fc400078e0208 */
[----:B------:R-:W5:Y:S02]  /*0220*/  LDG.E.EL.64 R18, desc[UR4][R18.64] ;  /* 0x0000000412127981 */ /* 0x000f64000c2e1b00 */
[----:B------:R-:W-:-:S04]  /*0230*/  IMAD.WIDE R22, R21, 0x4, R22 ;  /* 0x0000000415167825 */ /* 0x000fc800078e0216 */
[C---:B------:R-:W-:Y:S02]  /*0240*/  IMAD.WIDE R10, R21.reuse, 0x4, R10 ;  /* 0x00000004150a7825 */ /* 0x040fe400078e020a */
[----:B------:R-:W3:Y:S02]  /*0250*/  LDG.E.EL.64 R22, desc[UR4][R22.64] ;  /* 0x0000000416167981 */ /* 0x000ee4000c2e1b00 */
[----:B0-----:R-:W-:Y:S02]  /*0260*/  IMAD.WIDE R8, R21, 0x4, R4 ;  /* 0x0000000415087825 */ /* 0x001fe400078e0204 */
[----:B------:R0:W3:Y:S04]  /*0270*/  LDG.E.EL.64 R4, desc[UR4][R24.64] ;  /* 0x0000000418047981 */ /* 0x0000e8000c2e1b00 */
[----:B------:R-:W3:Y:S04]  /*0280*/  LDG.E.EL.64 R10, desc[UR4][R10.64] ;  /* 0x000000040a0a7981 */ /* 0x000ee8000c2e1b00 */
[----:B------:R-:W3:Y:S01]  /*0290*/  LDG.E.EL.64 R8, desc[UR4][R8.64] ;  /* 0x0000000408087981 */ /* 0x000ee2000c2e1b00 */
[----:B--2---:R-:W-:Y:S01]  /*02a0*/  FADD R6, R6, 9.9999997473787516356e-06 ;  /* 0x3727c5ac06067421 */ /* 0x004fe20000000000 */
[----:B------:R-:W-:-:S05]  /*02b0*/  FADD R7, R7, 9.9999997473787516356e-06 ;  /* 0x3727c5ac07077421 */ /* 0x000fca0000000000 */
[----:B------:R-:W1:Y:S01]  /*02c0*/  MUFU.SQRT R6, R6 ;  /* 0x0000000600067308 */ /* 0x000e620000002000 */
[----:B------:R-:W-:Y:S01]  /*02d0*/  FADD R20, R2, 9.9999997473787516356e-06 ;  /* 0x3727c5ac02147421 */ /* 0x000fe20000000000 */
[----:B------:R-:W-:-:S06]  /*02e0*/  FADD R3, R3, 9.9999997473787516356e-06 ;  /* 0x3727c5ac03037421 */ /* 0x000fcc0000000000 */
[----:B------:R-:W2:Y:S08]  /*02f0*/  MUFU.SQRT R21, R7 ;  /* 0x0000000700157308 */ /* 0x000eb00000002000 */
[----:B------:R-:W4:Y:S01]  /*0300*/  MUFU.SQRT R26, R20 ;  /* 0x00000014001a7308 */ /* 0x000f220000002000 */
[----:B-1----:R-:W-:-:S07]  /*0310*/  FSETP.GT.AND P6, PT, R6, 8.50705917302346158658e+37, PT ;  /* 0x7e8000000600780b */ /* 0x002fce0003fc4000 */
[----:B0-----:R-:W0:Y:S01]  /*0320*/  MUFU.SQRT R25, R3 ;  /* 0x0000000300197308 */ /* 0x001e220000002000 */
[----:B------:R-:W-:Y:S01]  /*0330*/  HFMA2.MMA R2, -RZ, RZ, 1.625, 0 ;  /* 0x3e800000ff027435 */ /* 0x000fe200000001ff */
[----:B------:R-:W-:Y:S02]  /*0340*/  FSETP.GEU.AND P5, PT, R6, 1.175494350822287508e-38, PT ;  /* 0x008000000600780b */ /* 0x000fe40003fae000 */
[C---:B--2---:R-:W-:Y:S02]  /*0350*/  FSETP.GT.AND P4, PT, R21.reuse, 8.50705917302346158658e+37, PT ;  /* 0x7e8000001500780b */ /* 0x044fe40003f84000 */
[C---:B----4-:R-:W-:Y:S02]  /*0360*/  FSETP.GT.AND P3, PT, R26.reuse, 8.50705917302346158658e+37, PT ;  /* 0x7e8000001a00780b */ /* 0x050fe40003f64000 */
[----:B------:R-:W-:Y:S01]  /*0370*/  FSETP.GEU.AND P0, PT, R26, 1.175494350822287508e-38, PT ;  /* 0x008000001a00780b */ /* 0x000fe20003f0e000 */
[----:B------:R-:W-:Y:S01]  /*0380*/  @P6 FMUL R6, R6, 0.25 ;  /* 0x3e80000006066820 */ /* 0x000fe20000400000 */
[----:B------:R-:W-:-:S02]  /*0390*/  FSETP.GEU.AND P2, PT, R21, 1.175494350822287508e-38, PT ;  /* 0x008000001500780b */ /* 0x000fc40003f4e000 */
[C---:B0-----:R-:W-:Y:S02]  /*03a0*/  FSETP.GT.AND P1, PT, R25.reuse, 8.50705917302346158658e+37, PT ;  /* 0x7e8000001900780b */ /* 0x041fe40003f24000 */
[----:B------:R-:W-:Y:S02]  /*03b0*/  FSEL R3, R2, 1, P6 ;  /* 0x3f80000002037808 */ /* 0x000fe40003000000 */
[----:B------:R-:W-:Y:S01]  /*03c0*/  FSETP.GEU.AND P6, PT, R25, 1.175494350822287508e-38, PT ;  /* 0x008000001900780b */ /* 0x000fe20003fce000 */
[----:B------:R-:W-:Y:S02]  /*03d0*/  @!P5 FMUL R6, R6, 16777216 ;  /* 0x4b8000000606d820 */ /* 0x000fe40000400000 */
[----:B------:R-:W-:Y:S01]  /*03e0*/  @P3 FMUL R26, R26, 0.25 ;  /* 0x3e8000001a1a3820 */ /* 0x000fe20000400000 */
[----:B------:R-:W-:Y:S01]  /*03f0*/  @P4 FMUL R21, R21, 0.25 ;  /* 0x3e80000015154820 */ /* 0x000fe20000400000 */
[----:B------:R-:W0:Y:S02]  /*0400*/  MUFU.RCP R20, R6 ;  /* 0x0000000600147308 */ /* 0x000e240000001000 */
[----:B------:R-:W-:Y:S01]  /*0410*/  @!P0 FMUL R26, R26, 16777216 ;  /* 0x4b8000001a1a8820 */ /* 0x000fe20000400000 */
[----:B------:R-:W-:Y:S01]  /*0420*/  @!P2 FMUL R21, R21, 16777216 ;  /* 0x4b8000001515a820 */ /* 0x000fe20000400000 */
[----:B------:R-:W-:-:S04]  /*0430*/  @P1 FMUL R25, R25, 0.25 ;  /* 0x3e80000019191820 */ /* 0x000fc80000400000 */
[----:B------:R-:W-:Y:S01]  /*0440*/  @!P6 FMUL R25, R25, 16777216 ;  /* 0x4b8000001919e820 */ /* 0x000fe20000400000 */
[----:B------:R-:W1:Y:S01]  /*0450*/  MUFU.RCP R7, R26 ;  /* 0x0000001a00077308 */ /* 0x000e620000001000 */
[----:B------:R-:W-:Y:S01]  /*0460*/  @!P5 FMUL R3, R3, 16777216 ;  /* 0x4b8000000303d820 */ /* 0x000fe20000400000 */
[----:B------:R-:W-:-:S06]  /*0470*/  FSEL R28, R2, 1, P3 ;  /* 0x3f800000021c7808 */ /* 0x000fcc0001800000 */
[----:B------:R-:W2:Y:S01]  /*0480*/  MUFU.RCP R21, R21 ;  /* 0x0000001500157308 */ /* 0x000ea20000001000 */
[----:B------:R-:W-:-:S07]  /*0490*/  FSEL R24, R2, 1, P4 ;  /* 0x3f80000002187808 */ /* 0x000fce0002000000 */
[----:B------:R-:W4:Y:S01]  /*04a0*/  MUFU.RCP R6, R25 ;  /* 0x0000001900067308 */ /* 0x000f220000001000 */
[----:B------:R-:W-:Y:S01]  /*04b0*/  FSEL R27, R2, 1, P1 ;  /* 0x3f800000021b7808 */ /* 0x000fe20000800000 */
[----:B0-----:R-:W-:Y:S01]  /*04c0*/  FMUL R20, R20, R3 ;  /* 0x0000000314147220 */ /* 0x001fe20000400000 */
[----:B------:R-:W-:Y:S01]  /*04d0*/  @!P0 FMUL R28, R28, 16777216 ;  /* 0x4b8000001c1c8820 */ /* 0x000fe20000400000 */
[----:B------:R-:W0:Y:S01]  /*04e0*/  LDC.64 R2, c[0x0][0x210] ;  /* 0x00008400ff027b82 */ /* 0x000e220000000a00 */
[----:B------:R-:W-:Y:S01]  /*04f0*/  @!P2 FMUL R24, R24, 16777216 ;  /* 0x4b8000001818a820 */ /* 0x000fe20000400000 */
[----:B------:R-:W-:Y:S01]  /*0500*/  @!P6 FMUL R27, R27, 16777216 ;  /* 0x4b8000001b1be820 */ /* 0x000fe20000400000 */
[----:B-1----:R-:W-:Y:S01]  /*0510*/  FMUL R7, R7, R28 ;  /* 0x0000001c07077220 */ /* 0x002fe20000400000 */
[----:B------:R-:W-:Y:S01]  /*0520*/  FADD R29, R12, -R16 ;  /* 0x800000100c1d7221 */ /* 0x000fe20000000000 */
[----:B-----5:R-:W-:Y:S01]  /*0530*/  FADD R14, R14, -R18 ;  /* 0x800000120e0e7221 */ /* 0x020fe20000000000 */
[----:B--2---:R-:W-:Y:S01]  /*0540*/  FMUL R21, R21, R24 ;  /* 0x0000001815157220 */ /* 0x004fe20000400000 */
[----:B------:R-:W-:Y:S01]  /*0550*/  FADD R12, R13, -R17 ;  /* 0x800000110d0c7221 */ /* 0x000fe20000000000 */
[----:B------:R-:W-:Y:S01]  /*0560*/  FADD R15, R15, -R19 ;  /* 0x800000130f0f7221 */ /* 0x000fe20000000000 */
[----:B------:R-:W-:Y:S01]  /*0570*/  FMUL R29, R20, R29 ;  /* 0x0000001d141d7220 */ /* 0x000fe20000400000 */
[----:B------:R-:W-:Y:S01]  /*0580*/  FMUL R7, R7, R14 ;  /* 0x0000000e07077220 */ /* 0x000fe20000400000 */
[----:B----4-:R-:W-:Y:S01]  /*0590*/  FMUL R6, R6, R27 ;  /* 0x0000001b06067220 */ /* 0x010fe20000400000 */
[----:B------:R-:W-:Y:S01]  /*05a0*/  FMUL R12, R21, R12 ;  /* 0x0000000c150c7220 */ /* 0x000fe20000400000 */
[----:B---3--:R-:W-:Y:S01]  /*05b0*/  FFMA R4, R22, R29, R4 ;  /* 0x0000001d16047223 */ /* 0x008fe20000000004 */
[----:B------:R-:W-:Y:S01]  /*05c0*/  FFMA R7, R10, R7, R8 ;  /* 0x000000070a077223 */ /* 0x000fe20000000008 */
[----:B------:R-:W-:Y:S01]  /*05d0*/  FMUL R6, R6, R15 ;  /* 0x0000000f06067220 */ /* 0x000fe20000400000 */
[----:B------:R-:W-:-:S03]  /*05e0*/  FFMA R5, R23, R12, R5 ;  /* 0x0000000c17057223 */ /* 0x000fc60000000005 */
[----:B------:R-:W-:Y:S01]  /*05f0*/  FFMA R6, R11, R6, R9 ;  /* 0x000000060b067223 */ /* 0x000fe20000000009 */
[C---:B------:R-:W-:Y:S01]  /*0600*/  FSETP.GEU.AND P0, PT, R4.reuse, -R7, PT ;  /* 0x800000070400720b */ /* 0x040fe20003f0e000 */
[----:B------:R-:W-:Y:S02]  /*0610*/  FADD R4, R4, R7 ;  /* 0x0000000704047221 */ /* 0x000fe40000000000 */
[C---:B------:R-:W-:Y:S01]  /*0620*/  FADD R7, R5.reuse, R6 ;  /* 0x0000000605077221 */ /* 0x040fe20000000000 */
[----:B------:R-:W-:Y:S01]  /*0630*/  FSETP.GEU.AND P1, PT, R5, -R6, PT ;  /* 0x800000060500720b */ /* 0x000fe20003f2e000 */
[----:B0-----:R-:W-:Y:S01]  /*0640*/  IMAD.WIDE R2, R0, 0x4, R2 ;  /* 0x0000000400027825 */ /* 0x001fe200078e0202 */
[----:B------:R-:W-:Y:S02]  /*0650*/  FSEL R4, R4, RZ, P0 ;  /* 0x000000ff04047208 */ /* 0x000fe40000000000 */
[----:B------:R-:W-:-:S05]  /*0660*/  FSEL R5, R7, RZ, P1 ;  /* 0x000000ff07057208 */ /* 0x000fca0000800000 */
[----:B------:R-:W-:Y:S01]  /*0670*/  STG.E.64 desc[UR4][R2.64], R4 ;  /* 0x0000000402007986 */ /* 0x000fe2000c101b04 */
[----:B------:R-:W-:Y:S05]  /*0680*/  EXIT ;  /* 0x000000000000794d */ /* 0x000fea0003800000 */
.L_x_0:
[----:B------:R-:W-:-:S00]  /*0690*/  BRA `(.L_x_0) ;  /* 0xfffffffc00fc7947 */ /* 0x000fc0000383ffff */
[----:B------:R-:W-:-:S00]  /*06a0*/  NOP ;  /* 0x0000000000007918 */ /* 0x000fc00000000000 */
        /* <DEDUP_REMOVED lines=13> */
.L_x_1:


//--------------------- .nv.global.init           --------------------------
	.section	.nv.global.init,"aw",@progbits
.nv.global.init:
	.type		_$_str,@object
	.size		_$_str,(_$_str_$_2 - _$_str)
_$_str:
        /*0000*/ 	.byte	0x5f, 0x5f, 0x43, 0x55, 0x44, 0x41, 0x5f, 0x46, 0x54, 0x5a, 0x00
	.type		_$_str_$_2,@object
	.size		_$_str_$_2,(.L_1 - _$_str_$_2)
_$_str_$_2:
        /*000b*/ 	.byte	0x5f, 0x5f, 0x43, 0x55, 0x44, 0x41, 0x5f, 0x50, 0x52, 0x45, 0x43, 0x5f, 0x53, 0x51, 0x52, 0x54
        /*001b*/ 	.byte	0x00
.L_1:


//--------------------- .nv.constant0.triton_poi_fused__native_batch_norm_legit_no_training_add_relu_15 --------------------------
	.section	.nv.constant0.triton_poi_fused__native_batch_norm_legit_no_training_add_relu_15,"a",@progbits
	.sectionflags	@""
	.align	4
.nv.constant0.triton_poi_fused__native_batch_norm_legit_no_training_add_relu_15:
	.zero		620
